	.headerflags	@"EF_CUDA_TEXMODE_UNIFIED EF_CUDA_64BIT_ADDRESS EF_CUDA_ACCELERATORS EF_CUDA_SM90 EF_CUDA_VIRTUAL_SM(EF_CUDA_SM90)"
	.elftype	@"ET_EXEC"


//--------------------- .nv.info                  --------------------------
	.section	.nv.info,"",@"SHT_CUDA_INFO"
	.align	4


	//----- nvinfo : EIATTR_REGCOUNT
	.align		4
        /*0000*/ 	.byte	0x04, 0x2f
        /*0002*/ 	.short	(.L_1 - .L_0)
	.align		4
.L_0:
        /*0004*/ 	.word	index@(triton_poi_fused_relu_threshold_backward_0)
        /*0008*/ 	.word	0x0000000c


	//----- nvinfo : EIATTR_MIN_STACK_SIZE
	.align		4
.L_1:
        /*000c*/ 	.byte	0x04, 0x12
        /*000e*/ 	.short	(.L_3 - .L_2)
	.align		4
.L_2:
        /*0010*/ 	.word	index@(triton_poi_fused_relu_threshold_backward_0)
        /*0014*/ 	.word	0x00000000


	//----- nvinfo : EIATTR_FRAME_SIZE
	.align		4
.L_3:
        /*0018*/ 	.byte	0x04, 0x11
        /*001a*/ 	.short	(.L_5 - .L_4)
	.align		4
.L_4:
        /*001c*/ 	.word	index@(triton_poi_fused_relu_threshold_backward_0)
        /*0020*/ 	.word	0x00000000


	//----- nvinfo : EIATTR_MIN_STACK_SIZE
	.align		4
.L_5:
        /*0024*/ 	.byte	0x04, 0x12
        /*0026*/ 	.short	(.L_7 - .L_6)
	.align		4
.L_6:
        /*0028*/ 	.word	index@(triton_poi_fused_relu_threshold_backward_0)
        /*002c*/ 	.word	0x00000000
.L_7:


//--------------------- .nv.info.triton_poi_fused_relu_threshold_backward_0 --------------------------
	.section	.nv.info.triton_poi_fused_relu_threshold_backward_0,"",@"SHT_CUDA_INFO"
	.sectionflags	@""
	.align	4


	//----- nvinfo : EIATTR_CUDA_API_VERSION
	.align		4
        /*0000*/ 	.byte	0x04, 0x37
        /*0002*/ 	.short	(.L_9 - .L_8)
.L_8:
        /*0004*/ 	.word	0x0000007c


	//----- nvinfo : EIATTR_KPARAM_INFO
	.align		4
.L_9:
        /*0008*/ 	.byte	0x04, 0x17
        /*000a*/ 	.short	(.L_11 - .L_10)
.L_10:
        /*000c*/ 	.word	0x00000000
        /*0010*/ 	.short	0x0003
        /*0012*/ 	.short	0x0018
        /*0014*/ 	.byte	0x00, 0xf0, 0x11, 0x00


	//----- nvinfo : EIATTR_KPARAM_INFO
	.align		4
.L_11:
        /*0018*/ 	.byte	0x04, 0x17
        /*001a*/ 	.short	(.L_13 - .L_12)
.L_12:
        /*001c*/ 	.word	0x00000000
        /*0020*/ 	.short	0x0002
        /*0022*/ 	.short	0x0010
        /*0024*/ 	.byte	0x00, 0xf4, 0x21, 0x00


	//----- nvinfo : EIATTR_KPARAM_INFO
	.align		4
.L_13:
        /*0028*/ 	.byte	0x04, 0x17
        /*002a*/ 	.short	(.L_15 - .L_14)
.L_14:
        /*002c*/ 	.word	0x00000000
        /*0030*/ 	.short	0x0001
        /*0032*/ 	.short	0x0008
        /*0034*/ 	.byte	0x00, 0xf4, 0x21, 0x00


	//----- nvinfo : EIATTR_KPARAM_INFO
	.align		4
.L_15:
        /*0038*/ 	.byte	0x04, 0x17
        /*003a*/ 	.short	(.L_17 - .L_16)
.L_16:
        /*003c*/ 	.word	0x00000000
        /*0040*/ 	.short	0x0000
        /*0042*/ 	.short	0x0000
        /*0044*/ 	.byte	0x00, 0xf4, 0x21, 0x00


	//----- nvinfo : EIATTR_SPARSE_MMA_MASK
	.align		4
.L_17:
        /*0048*/ 	.byte	0x03, 0x50
        /*004a*/ 	.short	0x0000


	//----- nvinfo : EIATTR_MAXREG_COUNT
	.align		4
        /*004c*/ 	.byte	0x03, 0x1b
        /*004e*/ 	.short	0x00ff


	//----- nvinfo : EIATTR_EXIT_INSTR_OFFSETS
	.align		4
        /*0050*/ 	.byte	0x04, 0x1c
        /*0052*/ 	.short	(.L_19 - .L_18)


	//   ....[0]....
.L_18:
        /*0054*/ 	.word	0x00000170


	//   ....[1]....
        /*0058*/ 	.word	0x00000190


	//----- nvinfo : EIATTR_REQNTID
	.align		4
.L_19:
        /*005c*/ 	.byte	0x04, 0x10
        /*005e*/ 	.short	(.L_21 - .L_20)
.L_20:
        /*0060*/ 	.word	0x00000020
        /*0064*/ 	.word	0x00000001
        /*0068*/ 	.word	0x00000001


	//----- nvinfo : EIATTR_CBANK_PARAM_SIZE
	.align		4
.L_21:
        /*006c*/ 	.byte	0x03, 0x19
        /*006e*/ 	.short	0x001c


	//----- nvinfo : EIATTR_PARAM_CBANK
	.align		4
        /*0070*/ 	.byte	0x04, 0x0a
        /*0072*/ 	.short	(.L_23 - .L_22)
	.align		4
.L_22:
        /*0074*/ 	.word	index@(.nv.constant0.triton_poi_fused_relu_threshold_backward_0)
        /*0078*/ 	.short	0x0210
        /*007a*/ 	.short	0x001c


	//----- nvinfo : EIATTR_SW_WAR
	.align		4
.L_23:
        /*007c*/ 	.byte	0x04, 0x36
        /*007e*/ 	.short	(.L_25 - .L_24)
.L_24:
        /*0080*/ 	.word	0x00000008
.L_25:


//--------------------- .nv.callgraph             --------------------------
	.section	.nv.callgraph,"",@"SHT_CUDA_CALLGRAPH"
	.align	4
	.sectionentsize	8
	.align		4
        /*0000*/ 	.word	0x00000000
	.align		4
        /*0004*/ 	.word	0xffffffff
	.align		4
        /*0008*/ 	.word	0x00000000
	.align		4
        /*000c*/ 	.word	0xfffffffe
	.align		4
        /*0010*/ 	.word	0x00000000
	.align		4
        /*0014*/ 	.word	0xfffffffd
	.align		4
        /*0018*/ 	.word	0x00000000
	.align		4
        /*001c*/ 	.word	0xfffffffc


//--------------------- .text.triton_poi_fused_relu_threshold_backward_0 --------------------------
	.section	.text.triton_poi_fused_relu_threshold_backward_0,"ax",@progbits
	.align	128
        .global         triton_poi_fused_relu_threshold_backward_0
        .type           triton_poi_fused_relu_threshold_backward_0,@function
        .size           triton_poi_fused_relu_threshold_backward_0,(.L_x_1 - triton_poi_fused_relu_threshold_backward_0)
        .other          triton_poi_fused_relu_threshold_backward_0,@"STO_CUDA_ENTRY STV_DEFAULT"
triton_poi_fused_relu_threshold_backward_0:
.text.triton_poi_fused_relu_threshold_backward_0:
[----:B------:R-:W0:Y:S02]  /*0000*/  LDC R1, c[0x0][0x28] ;  /* 0x00000a00ff017b82 */ /* 0x000e240000000800 */
[----:B------:R-:W1:Y:S01]  /*0010*/  S2R R6, SR_TID.X ;  /* 0x0000000000067919 */ /* 0x000e620000002100 */
[----:B------:R-:W2:Y:S01]  /*0020*/  LDC.64 R2, c[0x0][0x210] ;  /* 0x00008400ff027b82 */ /* 0x000ea20000000a00 */
[----:B------:R-:W-:Y:S01]  /*0030*/  ULDC.64 UR4, c[0x0][0x208] ;  /* 0x0000820000047ab9 */ /* 0x000fe20000000a00 */
[----:B------:R-:W-:Y:S01]  /*0040*/  ULDC.64 UR6, c[0x0][0x220] ;  /* 0x0000880000067ab9 */ /* 0x000fe20000000a00 */
[----:B------:R-:W3:Y:S05]  /*0050*/  S2R R7, SR_CTAID.X ;  /* 0x0000000000077919 */ /* 0x000eea0000002500 */
[----:B------:R-:W4:Y:S01]  /*0060*/  LDC.64 R4, c[0x0][0x218] ;  /* 0x00008600ff047b82 */ /* 0x000f220000000a00 */
[----:B-1----:R-:W-:-:S05]  /*0070*/  LOP3.LUT R0, R6, 0xf, RZ, 0xc0, !PT ;  /* 0x0000000f06007812 */ /* 0x002fca00078ec0ff */
[----:B---3--:R-:W-:Y:S02]  /*0080*/  IMAD R7, R7, 0x10, R0 ;  /* 0x0000001007077824 */ /* 0x008fe400078e0200 */
[----:B------:R-:W-:Y:S02]  /*0090*/  IMAD.MOV.U32 R0, RZ, RZ, RZ ;  /* 0x000000ffff007224 */ /* 0x000fe400078e00ff */
[C---:B--2---:R-:W-:Y:S01]  /*00a0*/  IMAD.WIDE R2, R7.reuse, 0x4, R2 ;  /* 0x0000000407027825 */ /* 0x044fe200078e0202 */
[----:B------:R-:W-:-:S13]  /*00b0*/  ISETP.GE.AND P0, PT, R7, 0x10, PT ;  /* 0x000000100700780c */ /* 0x000fda0003f06270 */
[----:B------:R-:W2:Y:S01]  /*00c0*/  @!P0 LDG.E R0, desc[UR4][R2.64] ;  /* 0x0000000402008981 */ /* 0x000ea2000c1e1900 */
[----:B------:R-:W-:Y:S01]  /*00d0*/  LOP3.LUT P0, RZ, R6, 0x10, RZ, 0xc0, !PT ;  /* 0x0000001006ff7812 */ /* 0x000fe2000780c0ff */
[----:B----4-:R-:W-:-:S03]  /*00e0*/  IMAD.WIDE R4, R7, 0x4, R4 ;  /* 0x0000000407047825 */ /* 0x010fc600078e0204 */
[----:B------:R-:W-:Y:S02]  /*00f0*/  ISETP.LT.AND P0, PT, R7, 0x10, !P0 ;  /* 0x000000100700780c */ /* 0x000fe40004701270 */
[----:B--2---:R-:W-:-:S04]  /*0100*/  FSETP.GEU.AND P1, PT, R0, RZ, PT ;  /* 0x000000ff0000720b */ /* 0x004fc80003f2e000 */
[----:B------:R-:W-:Y:S02]  /*0110*/  FSEL R9, R0, RZ, P1 ;  /* 0x000000ff00097208 */ /* 0x000fe40000800000 */
[----:B------:R-:W-:Y:S02]  /*0120*/  IADD3 R6, P1, R7, UR6, RZ ;  /* 0x0000000607067c10 */ /* 0x000fe4000ff3e0ff */
[----:B------:R-:W-:-:S03]  /*0130*/  FSETP.GTU.AND P2, PT, R9, RZ, PT ;  /* 0x000000ff0900720b */ /* 0x000fc60003f4c000 */
[----:B------:R1:W-:Y:S01]  /*0140*/  @P0 STG.E desc[UR4][R4.64], R9 ;  /* 0x0000000904000986 */ /* 0x0003e2000c101904 */
[----:B------:R-:W-:Y:S02]  /*0150*/  LEA.HI.X.SX32 R7, R7, UR7, 0x1, P1 ;  /* 0x0000000707077c11 */ /* 0x000fe400088f0eff */
[----:B------:R-:W-:Y:S01]  /*0160*/  SEL R3, RZ, 0x1, P2 ;  /* 0x00000001ff037807 */ /* 0x000fe20001000000 */
[----:B------:R-:W-:Y:S06]  /*0170*/  @!P0 EXIT ;  /* 0x000000000000894d */ /* 0x000fec0003800000 */
[----:B------:R-:W-:Y:S01]  /*0180*/  STG.E.U8 desc[UR4][R6.64], R3 ;  /* 0x0000000306007986 */ /* 0x000fe2000c101104 */
[----:B------:R-:W-:Y:S05]  /*0190*/  EXIT ;  /* 0x000000000000794d */ /* 0x000fea0003800000 */
.L_x_0:
[----:B------:R-:W-:-:S00]  /*01a0*/  BRA `(.L_x_0) ;  /* 0xfffffffc00fc7947 */ /* 0x000fc0000383ffff */
[----:B------:R-:W-:-:S00]  /*01b0*/  NOP ;  /* 0x0000000000007918 */ /* 0x000fc00000000000 */
        /* <DEDUP_REMOVED lines=12> */
.L_x_1:


//--------------------- .nv.constant0.triton_poi_fused_relu_threshold_backward_0 --------------------------
	.section	.nv.constant0.triton_poi_fused_relu_threshold_backward_0,"a",@progbits
	.sectionflags	@""
	.align	4
.nv.constant0.triton_poi_fused_relu_threshold_backward_0:
	.zero		556
